//
// Generated by NVIDIA NVVM Compiler
//
// Compiler Build ID: CL-36424714
// Cuda compilation tools, release 13.0, V13.0.88
// Based on NVVM 20.0.0
//

.version 9.0
.target sm_100
.address_size 64

	// .globl	_Z12get_cuda_maxPjj

.visible .entry _Z12get_cuda_maxPjj(
	.param .u64 .ptr .align 1 _Z12get_cuda_maxPjj_param_0,
	.param .u32 _Z12get_cuda_maxPjj_param_1
)
{
	.reg .pred 	%p<11>;
	.reg .b32 	%r<43>;
	.reg .b64 	%rd<23>;

	ld.param.u64 	%rd3, [_Z12get_cuda_maxPjj_param_0];
	ld.param.u32 	%r29, [_Z12get_cuda_maxPjj_param_1];
	cvta.to.global.u64 	%rd1, %rd3;
	mov.u32 	%r30, %ntid.x;
	mov.u32 	%r31, %ctaid.x;
	mov.u32 	%r32, %tid.x;
	mad.lo.s32 	%r1, %r30, %r31, %r32;
	mul.hi.u32 	%r33, %r29, -858993459;
	shr.u32 	%r2, %r33, 3;
	setp.ge.u32 	%p1, %r1, %r2;
	@%p1 bra 	$L__BB0_19;
	mul.wide.u32 	%rd4, %r1, 4;
	add.s64 	%rd2, %rd1, %rd4;
	ld.global.u32 	%r36, [%rd2];
	add.s32 	%r4, %r2, %r1;
	mul.wide.u32 	%rd5, %r4, 4;
	add.s64 	%rd6, %rd1, %rd5;
	ld.global.u32 	%r5, [%rd6];
	setp.le.u32 	%p2, %r5, %r36;
	@%p2 bra 	$L__BB0_3;
	st.global.u32 	[%rd2], %r5;
	mov.u32 	%r36, %r5;
$L__BB0_3:
	add.s32 	%r7, %r4, %r2;
	mul.wide.u32 	%rd7, %r7, 4;
	add.s64 	%rd8, %rd1, %rd7;
	ld.global.u32 	%r8, [%rd8];
	setp.le.u32 	%p3, %r8, %r36;
	@%p3 bra 	$L__BB0_5;
	st.global.u32 	[%rd2], %r8;
	mov.u32 	%r36, %r8;
$L__BB0_5:
	add.s32 	%r10, %r7, %r2;
	mul.wide.u32 	%rd9, %r10, 4;
	add.s64 	%rd10, %rd1, %rd9;
	ld.global.u32 	%r11, [%rd10];
	setp.le.u32 	%p4, %r11, %r36;
	@%p4 bra 	$L__BB0_7;
	st.global.u32 	[%rd2], %r11;
	mov.u32 	%r36, %r11;
$L__BB0_7:
	add.s32 	%r13, %r10, %r2;
	mul.wide.u32 	%rd11, %r13, 4;
	add.s64 	%rd12, %rd1, %rd11;
	ld.global.u32 	%r14, [%rd12];
	setp.le.u32 	%p5, %r14, %r36;
	@%p5 bra 	$L__BB0_9;
	st.global.u32 	[%rd2], %r14;
	mov.u32 	%r36, %r14;
$L__BB0_9:
	add.s32 	%r16, %r13, %r2;
	mul.wide.u32 	%rd13, %r16, 4;
	add.s64 	%rd14, %rd1, %rd13;
	ld.global.u32 	%r17, [%rd14];
	setp.le.u32 	%p6, %r17, %r36;
	@%p6 bra 	$L__BB0_11;
	st.global.u32 	[%rd2], %r17;
	mov.u32 	%r36, %r17;
$L__BB0_11:
	add.s32 	%r19, %r16, %r2;
	mul.wide.u32 	%rd15, %r19, 4;
	add.s64 	%rd16, %rd1, %rd15;
	ld.global.u32 	%r20, [%rd16];
	setp.le.u32 	%p7, %r20, %r36;
	@%p7 bra 	$L__BB0_13;
	st.global.u32 	[%rd2], %r20;
	mov.u32 	%r36, %r20;
$L__BB0_13:
	add.s32 	%r22, %r19, %r2;
	mul.wide.u32 	%rd17, %r22, 4;
	add.s64 	%rd18, %rd1, %rd17;
	ld.global.u32 	%r23, [%rd18];
	setp.le.u32 	%p8, %r23, %r36;
	@%p8 bra 	$L__BB0_15;
	st.global.u32 	[%rd2], %r23;
	mov.u32 	%r36, %r23;
$L__BB0_15:
	add.s32 	%r25, %r22, %r2;
	mul.wide.u32 	%rd19, %r25, 4;
	add.s64 	%rd20, %rd1, %rd19;
	ld.global.u32 	%r26, [%rd20];
	setp.le.u32 	%p9, %r26, %r36;
	@%p9 bra 	$L__BB0_17;
	st.global.u32 	[%rd2], %r26;
	mov.u32 	%r36, %r26;
$L__BB0_17:
	add.s32 	%r34, %r25, %r2;
	mul.wide.u32 	%rd21, %r34, 4;
	add.s64 	%rd22, %rd1, %rd21;
	ld.global.u32 	%r28, [%rd22];
	setp.le.u32 	%p10, %r28, %r36;
	@%p10 bra 	$L__BB0_19;
	st.global.u32 	[%rd2], %r28;
$L__BB0_19:
	ret;

}


// ===== COMPILED SASS (sm_100) =====

	.target	sm_100

	.elftype	@"ET_EXEC"


//--------------------- .note.nv.tkinfo           --------------------------
	.section	.note.nv.tkinfo,"",@"SHT_NOTE"
	.sectionflags	@"SHF_NOTE_NV_TKINFO"
	.tkinfo
        /*0018*/ 	.word	0x00000002
        /*0030*/ 	.string	""
        /*0030*/ 	.string	"ptxas"
        /*0030*/ 	.string	"Cuda compilation tools, release 13.0, V13.0.88"
        /*0030*/ 	.string	"Build cuda_13.0.r13.0/compiler.36424714_0"
        /*0030*/ 	.string	"-arch sm_100 -m 64 "



//--------------------- .note.nv.cuinfo           --------------------------
	.section	.note.nv.cuinfo,"",@"SHT_NOTE"
	.sectionflags	@"SHF_NOTE_NV_CUINFO"
        /*0018*/ 	.short	0x0002
        /*001a*/ 	.short	0x0064
        /*001c*/ 	.short	0x0082
	.zero		2


//--------------------- .nv.info                  --------------------------
	.section	.nv.info,"",@"SHT_CUDA_INFO"
	.align	4


	//----- nvinfo : EIATTR_REGCOUNT
	.align		4
        /*0000*/ 	.byte	0x04, 0x2f
        /*0002*/ 	.short	(.L_1 - .L_0)
	.align		4
.L_0:
        /*0004*/ 	.word	index@(_Z12get_cuda_maxPjj)
        /*0008*/ 	.word	0x00000010


	//----- nvinfo : EIATTR_FRAME_SIZE
	.align		4
.L_1:
        /*000c*/ 	.byte	0x04, 0x11
        /*000e*/ 	.short	(.L_3 - .L_2)
	.align		4
.L_2:
        /*0010*/ 	.word	index@(_Z12get_cuda_maxPjj)
        /*0014*/ 	.word	0x00000000


	//----- nvinfo : EIATTR_MIN_STACK_SIZE
	.align		4
.L_3:
        /*0018*/ 	.byte	0x04, 0x12
        /*001a*/ 	.short	(.L_5 - .L_4)
	.align		4
.L_4:
        /*001c*/ 	.word	index@(_Z12get_cuda_maxPjj)
        /*0020*/ 	.word	0x00000000
.L_5:


//--------------------- .nv.compat                --------------------------
	.section	.nv.compat,"",@"SHT_CUDA_COMPAT_INFO"
	.align	4
        /*0000*/ 	.byte	0x02, 0x09, 0x00, 0x00, 0x02, 0x02, 0x01, 0x00, 0x02, 0x05, 0x05, 0x00, 0x03, 0x07, 0x01, 0x01
        /*0010*/ 	.byte	0x02, 0x03, 0x00, 0x00, 0x02, 0x06, 0x01, 0x00, 0x04, 0x0b, 0x08, 0x00, 0x09, 0x00, 0x00, 0x00
        /*0020*/ 	.byte	0x00, 0x00, 0x00, 0x00


//--------------------- .nv.info._Z12get_cuda_maxPjj --------------------------
	.section	.nv.info._Z12get_cuda_maxPjj,"",@"SHT_CUDA_INFO"
	.sectionflags	@""
	.align	4


	//----- nvinfo : EIATTR_CUDA_API_VERSION
	.align		4
        /*0000*/ 	.byte	0x04, 0x37
        /*0002*/ 	.short	(.L_7 - .L_6)
.L_6:
        /*0004*/ 	.word	0x00000082


	//----- nvinfo : EIATTR_KPARAM_INFO
	.align		4
.L_7:
        /*0008*/ 	.byte	0x04, 0x17
        /*000a*/ 	.short	(.L_9 - .L_8)
.L_8:
        /*000c*/ 	.word	0x00000000
        /*0010*/ 	.short	0x0001
        /*0012*/ 	.short	0x0008
        /*0014*/ 	.byte	0x00, 0xf0, 0x11, 0x00


	//----- nvinfo : EIATTR_KPARAM_INFO
	.align		4
.L_9:
        /*0018*/ 	.byte	0x04, 0x17
        /*001a*/ 	.short	(.L_11 - .L_10)
.L_10:
        /*001c*/ 	.word	0x00000000
        /*0020*/ 	.short	0x0000
        /*0022*/ 	.short	0x0000
        /*0024*/ 	.byte	0x00, 0xf5, 0x21, 0x00


	//----- nvinfo : EIATTR_SPARSE_MMA_MASK
	.align		4
.L_11:
        /*0028*/ 	.byte	0x03, 0x50
        /*002a*/ 	.short	0x0000


	//----- nvinfo : EIATTR_MAXREG_COUNT
	.align		4
        /*002c*/ 	.byte	0x03, 0x1b
        /*002e*/ 	.short	0x00ff


	//----- nvinfo : EIATTR_MERCURY_ISA_VERSION
	.align		4
        /*0030*/ 	.byte	0x03, 0x5f
        /*0032*/ 	.short	0x0101


	//----- nvinfo : EIATTR_VRC_CTA_INIT_COUNT
	.align		4
        /*0034*/ 	.byte	0x02, 0x4a
	.zero		1
	.zero		1


	//----- nvinfo : EIATTR_EXIT_INSTR_OFFSETS
	.align		4
        /*0038*/ 	.byte	0x04, 0x1c
        /*003a*/ 	.short	(.L_13 - .L_12)


	//   ....[0]....
.L_12:
        /*003c*/ 	.word	0x00000090


	//   ....[1]....
        /*0040*/ 	.word	0x00000420


	//   ....[2]....
        /*0044*/ 	.word	0x00000440


	//----- nvinfo : EIATTR_CBANK_PARAM_SIZE
	.align		4
.L_13:
        /*0048*/ 	.byte	0x03, 0x19
        /*004a*/ 	.short	0x000c


	//----- nvinfo : EIATTR_PARAM_CBANK
	.align		4
        /*004c*/ 	.byte	0x04, 0x0a
        /*004e*/ 	.short	(.L_15 - .L_14)
	.align		4
.L_14:
        /*0050*/ 	.word	index@(.nv.constant0._Z12get_cuda_maxPjj)
        /*0054*/ 	.short	0x0380
        /*0056*/ 	.short	0x000c


	//----- nvinfo : EIATTR_SW_WAR
	.align		4
.L_15:
        /*0058*/ 	.byte	0x04, 0x36
        /*005a*/ 	.short	(.L_17 - .L_16)
.L_16:
        /*005c*/ 	.word	0x00000008
.L_17:


//--------------------- .nv.callgraph             --------------------------
	.section	.nv.callgraph,"",@"SHT_CUDA_CALLGRAPH"
	.align	4
	.sectionentsize	8
	.align		4
        /*0000*/ 	.word	0x00000000
	.align		4
        /*0004*/ 	.word	0xffffffff
	.align		4
        /*0008*/ 	.word	0x00000000
	.align		4
        /*000c*/ 	.word	0xfffffffe
	.align		4
        /*0010*/ 	.word	0x00000000
	.align		4
        /*0014*/ 	.word	0xfffffffd
	.align		4
        /*0018*/ 	.word	0x00000000
	.align		4
        /*001c*/ 	.word	0xfffffffc


//--------------------- .text._Z12get_cuda_maxPjj --------------------------
	.section	.text._Z12get_cuda_maxPjj,"ax",@progbits
	.align	128
        .global         _Z12get_cuda_maxPjj
        .type           _Z12get_cuda_maxPjj,@function
        .size           _Z12get_cuda_maxPjj,(.L_x_1 - _Z12get_cuda_maxPjj)
        .other          _Z12get_cuda_maxPjj,@"STO_CUDA_ENTRY STV_DEFAULT"
_Z12get_cuda_maxPjj:
.text._Z12get_cuda_maxPjj:
[----:B------:R-:W-:Y:S01]  /*0000*/  LDC R1, c[0x0][0x37c] ;  /* 0x0000df00ff017b82 */ /* 0x000fe20000000800 */
[----:B------:R-:W0:Y:S01]  /*0010*/  S2R R3, SR_CTAID.X ;  /* 0x0000000000037919 */ /* 0x000e220000002500 */
[----:B------:R-:W1:Y:S01]  /*0020*/  LDCU UR4, c[0x0][0x388] ;  /* 0x00007100ff0477ac */ /* 0x000e620008000800 */
[----:B------:R-:W0:Y:S01]  /*0030*/  S2R R0, SR_TID.X ;  /* 0x0000000000007919 */ /* 0x000e220000002100 */
[----:B------:R-:W0:Y:S01]  /*0040*/  LDCU UR6, c[0x0][0x360] ;  /* 0x00006c00ff0677ac */ /* 0x000e220008000800 */
[----:B-1----:R-:W-:-:S04]  /*0050*/  UIMAD.WIDE.U32 UR4, UR4, -0x33333333, URZ ;  /* 0xcccccccd040478a5 */ /* 0x002fc8000f8e00ff */
[----:B------:R-:W-:Y:S01]  /*0060*/  USHF.R.U32.HI UR5, URZ, 0x3, UR5 ;  /* 0x00000003ff057899 */ /* 0x000fe20008011605 */
[----:B0-----:R-:W-:-:S05]  /*0070*/  IMAD R3, R3, UR6, R0 ;  /* 0x0000000603037c24 */ /* 0x001fca000f8e0200 */
[----:B------:R-:W-:-:S13]  /*0080*/  ISETP.GE.U32.AND P0, PT, R3, UR5, PT ;  /* 0x0000000503007c0c */ /* 0x000fda000bf06070 */
[----:B------:R-:W-:Y:S05]  /*0090*/  @P0 EXIT ;  /* 0x000000000000094d */ /* 0x000fea0003800000 */
[----:B------:R-:W0:Y:S01]  /*00a0*/  LDC.64 R4, c[0x0][0x380] ;  /* 0x0000e000ff047b82 */ /* 0x000e220000000a00 */
[----:B------:R-:W1:Y:S01]  /*00b0*/  LDCU.64 UR6, c[0x0][0x358] ;  /* 0x00006b00ff0677ac */ /* 0x000e620008000a00 */
[----:B------:R-:W-:-:S05]  /*00c0*/  IADD3 R9, PT, PT, R3, UR5, RZ ;  /* 0x0000000503097c10 */ /* 0x000fca000fffe0ff */
[----:B0-----:R-:W-:-:S04]  /*00d0*/  IMAD.WIDE.U32 R6, R9, 0x4, R4 ;  /* 0x0000000409067825 */ /* 0x001fc800078e0004 */
[----:B------:R-:W-:Y:S02]  /*00e0*/  IMAD.WIDE.U32 R2, R3, 0x4, R4 ;  /* 0x0000000403027825 */ /* 0x000fe400078e0004 */
[----:B-1----:R-:W2:Y:S04]  /*00f0*/  LDG.E R7, desc[UR6][R6.64] ;  /* 0x0000000606077981 */ /* 0x002ea8000c1e1900 */
[----:B------:R-:W2:Y:S01]  /*0100*/  LDG.E R0, desc[UR6][R2.64] ;  /* 0x0000000602007981 */ /* 0x000ea2000c1e1900 */
[----:B------:R-:W-:-:S05]  /*0110*/  IADD3 R11, PT, PT, R9, UR5, RZ ;  /* 0x00000005090b7c10 */ /* 0x000fca000fffe0ff */
[----:B------:R-:W-:Y:S01]  /*0120*/  IMAD.WIDE.U32 R8, R11, 0x4, R4 ;  /* 0x000000040b087825 */ /* 0x000fe200078e0004 */
[----:B--2---:R-:W-:-:S13]  /*0130*/  ISETP.GT.U32.AND P0, PT, R7, R0, PT ;  /* 0x000000000700720c */ /* 0x004fda0003f04070 */
[----:B------:R0:W-:Y:S04]  /*0140*/  @P0 STG.E desc[UR6][R2.64], R7 ;  /* 0x0000000702000986 */ /* 0x0001e8000c101906 */
[----:B------:R-:W2:Y:S01]  /*0150*/  LDG.E R9, desc[UR6][R8.64] ;  /* 0x0000000608097981 */ /* 0x000ea2000c1e1900 */
[----:B------:R-:W-:Y:S01]  /*0160*/  @P0 IMAD.MOV.U32 R0, RZ, RZ, R7 ;  /* 0x000000ffff000224 */ /* 0x000fe200078e0007 */
[----:B------:R-:W-:-:S05]  /*0170*/  IADD3 R13, PT, PT, R11, UR5, RZ ;  /* 0x000000050b0d7c10 */ /* 0x000fca000fffe0ff */
[----:B------:R-:W-:Y:S01]  /*0180*/  IMAD.WIDE.U32 R10, R13, 0x4, R4 ;  /* 0x000000040d0a7825 */ /* 0x000fe200078e0004 */
[----:B--2---:R-:W-:-:S13]  /*0190*/  ISETP.GT.U32.AND P0, PT, R9, R0, PT ;  /* 0x000000000900720c */ /* 0x004fda0003f04070 */
[----:B------:R1:W-:Y:S04]  /*01a0*/  @P0 STG.E desc[UR6][R2.64], R9 ;  /* 0x0000000902000986 */ /* 0x0003e8000c101906 */
[----:B------:R-:W2:Y:S01]  /*01b0*/  LDG.E R11, desc[UR6][R10.64] ;  /* 0x000000060a0b7981 */ /* 0x000ea2000c1e1900 */
[----:B------:R-:W-:Y:S01]  /*01c0*/  @P0 IMAD.MOV.U32 R0, RZ, RZ, R9 ;  /* 0x000000ffff000224 */ /* 0x000fe200078e0009 */
[----:B------:R-:W-:-:S05]  /*01d0*/  IADD3 R13, PT, PT, R13, UR5, RZ ;  /* 0x000000050d0d7c10 */ /* 0x000fca000fffe0ff */
[----:B0-----:R-:W-:Y:S01]  /*01e0*/  IMAD.WIDE.U32 R6, R13, 0x4, R4 ;  /* 0x000000040d067825 */ /* 0x001fe200078e0004 */
[----:B--2---:R-:W-:-:S13]  /*01f0*/  ISETP.GT.U32.AND P0, PT, R11, R0, PT ;  /* 0x000000000b00720c */ /* 0x004fda0003f04070 */
[----:B------:R0:W-:Y:S04]  /*0200*/  @P0 STG.E desc[UR6][R2.64], R11 ;  /* 0x0000000b02000986 */ /* 0x0001e8000c101906 */
[----:B------:R-:W2:Y:S01]  /*0210*/  LDG.E R7, desc[UR6][R6.64] ;  /* 0x0000000606077981 */ /* 0x000ea2000c1e1900 */
[----:B------:R-:W-:Y:S01]  /*0220*/  @P0 IMAD.MOV.U32 R0, RZ, RZ, R11 ;  /* 0x000000ffff000224 */ /* 0x000fe200078e000b */
[----:B------:R-:W-:-:S05]  /*0230*/  IADD3 R13, PT, PT, R13, UR5, RZ ;  /* 0x000000050d0d7c10 */ /* 0x000fca000fffe0ff */
[----:B-1----:R-:W-:Y:S01]  /*0240*/  IMAD.WIDE.U32 R8, R13, 0x4, R4 ;  /* 0x000000040d087825 */ /* 0x002fe200078e0004 */
        /* <DEDUP_REMOVED lines=27> */
[----:B------:R-:W-:-:S05]  /*0400*/  @P0 IMAD.MOV.U32 R0, RZ, RZ, R9 ;  /* 0x000000ffff000224 */ /* 0x000fca00078e0009 */
[----:B--2---:R-:W-:-:S13]  /*0410*/  ISETP.GT.U32.AND P0, PT, R5, R0, PT ;  /* 0x000000000500720c */ /* 0x004fda0003f04070 */
[----:B-1----:R-:W-:Y:S05]  /*0420*/  @!P0 EXIT ;  /* 0x000000000000894d */ /* 0x002fea0003800000 */
[----:B------:R-:W-:Y:S01]  /*0430*/  STG.E desc[UR6][R2.64], R5 ;  /* 0x0000000502007986 */ /* 0x000fe2000c101906 */
[----:B------:R-:W-:Y:S05]  /*0440*/  EXIT ;  /* 0x000000000000794d */ /* 0x000fea0003800000 */
.L_x_0:
[----:B------:R-:W-:-:S00]  /*0450*/  BRA `(.L_x_0) ;  /* 0xfffffffc00fc7947 */ /* 0x000fc0000383ffff */
[----:B------:R-:W-:-:S00]  /*0460*/  NOP ;  /* 0x0000000000007918 */ /* 0x000fc00000000000 */
        /* <DEDUP_REMOVED lines=9> */
.L_x_1:


//--------------------- .nv.shared.reserved.0     --------------------------
	.section	.nv.shared.reserved.0,"aw",@nobits
	.weak		__nv_reservedSMEM_offset_0_alias
	.size		__nv_reservedSMEM_offset_0_alias, 0, 64
	.other		__nv_reservedSMEM_offset_0_alias,@"STO_CUDA_RESERVED_SHARED STV_DEFAULT"
__nv_reservedSMEM_offset_0_alias:
	.zero		0
	.zero		64


//--------------------- .nv.constant0._Z12get_cuda_maxPjj --------------------------
	.section	.nv.constant0._Z12get_cuda_maxPjj,"a",@progbits
	.sectionflags	@""
	.align	4
.nv.constant0._Z12get_cuda_maxPjj:
	.zero		908


//--------------------- SYMBOLS --------------------------

	.type		.nv.reservedSmem.offset0,@object
	.size		.nv.reservedSmem.offset0,0x4
